	.headerflags	@"EF_CUDA_TEXMODE_UNIFIED EF_CUDA_64BIT_ADDRESS EF_CUDA_ACCELERATORS EF_CUDA_SM90 EF_CUDA_VIRTUAL_SM(EF_CUDA_SM90)"
	.elftype	@"ET_EXEC"


//--------------------- .nv.info                  --------------------------
	.section	.nv.info,"",@"SHT_CUDA_INFO"
	.align	4


	//----- nvinfo : EIATTR_REGCOUNT
	.align		4
        /*0000*/ 	.byte	0x04, 0x2f
        /*0002*/ 	.short	(.L_2 - .L_1)
	.align		4
.L_1:
        /*0004*/ 	.word	index@(triton_poi_fused_native_layer_norm_7)
        /*0008*/ 	.word	0x00000012


	//----- nvinfo : EIATTR_MIN_STACK_SIZE
	.align		4
.L_2:
        /*000c*/ 	.byte	0x04, 0x12
        /*000e*/ 	.short	(.L_4 - .L_3)
	.align		4
.L_3:
        /*0010*/ 	.word	index@(triton_poi_fused_native_layer_norm_7)
        /*0014*/ 	.word	0x00000000


	//----- nvinfo : EIATTR_FRAME_SIZE
	.align		4
.L_4:
        /*0018*/ 	.byte	0x04, 0x11
        /*001a*/ 	.short	(.L_6 - .L_5)
	.align		4
.L_5:
        /*001c*/ 	.word	index@(triton_poi_fused_native_layer_norm_7)
        /*0020*/ 	.word	0x00000000


	//----- nvinfo : EIATTR_MIN_STACK_SIZE
	.align		4
.L_6:
        /*0024*/ 	.byte	0x04, 0x12
        /*0026*/ 	.short	(.L_8 - .L_7)
	.align		4
.L_7:
        /*0028*/ 	.word	index@(triton_poi_fused_native_layer_norm_7)
        /*002c*/ 	.word	0x00000000
.L_8:


//--------------------- .nv.info.triton_poi_fused_native_layer_norm_7 --------------------------
	.section	.nv.info.triton_poi_fused_native_layer_norm_7,"",@"SHT_CUDA_INFO"
	.sectionflags	@""
	.align	4


	//----- nvinfo : EIATTR_CUDA_API_VERSION
	.align		4
        /*0000*/ 	.byte	0x04, 0x37
        /*0002*/ 	.short	(.L_10 - .L_9)
.L_9:
        /*0004*/ 	.word	0x0000007c


	//----- nvinfo : EIATTR_KPARAM_INFO
	.align		4
.L_10:
        /*0008*/ 	.byte	0x04, 0x17
        /*000a*/ 	.short	(.L_12 - .L_11)
.L_11:
        /*000c*/ 	.word	0x00000000
        /*0010*/ 	.short	0x0003
        /*0012*/ 	.short	0x0018
        /*0014*/ 	.byte	0x00, 0xf0, 0x11, 0x00


	//----- nvinfo : EIATTR_KPARAM_INFO
	.align		4
.L_12:
        /*0018*/ 	.byte	0x04, 0x17
        /*001a*/ 	.short	(.L_14 - .L_13)
.L_13:
        /*001c*/ 	.word	0x00000000
        /*0020*/ 	.short	0x0002
        /*0022*/ 	.short	0x0010
        /*0024*/ 	.byte	0x00, 0xf4, 0x21, 0x00


	//----- nvinfo : EIATTR_KPARAM_INFO
	.align		4
.L_14:
        /*0028*/ 	.byte	0x04, 0x17
        /*002a*/ 	.short	(.L_16 - .L_15)
.L_15:
        /*002c*/ 	.word	0x00000000
        /*0030*/ 	.short	0x0001
        /*0032*/ 	.short	0x0008
        /*0034*/ 	.byte	0x00, 0xf4, 0x21, 0x00


	//----- nvinfo : EIATTR_KPARAM_INFO
	.align		4
.L_16:
        /*0038*/ 	.byte	0x04, 0x17
        /*003a*/ 	.short	(.L_18 - .L_17)
.L_17:
        /*003c*/ 	.word	0x00000000
        /*0040*/ 	.short	0x0000
        /*0042*/ 	.short	0x0000
        /*0044*/ 	.byte	0x00, 0xf4, 0x21, 0x00


	//----- nvinfo : EIATTR_SPARSE_MMA_MASK
	.align		4
.L_18:
        /*0048*/ 	.byte	0x03, 0x50
        /*004a*/ 	.short	0x0000


	//----- nvinfo : EIATTR_MAXREG_COUNT
	.align		4
        /*004c*/ 	.byte	0x03, 0x1b
        /*004e*/ 	.short	0x00ff


	//----- nvinfo : EIATTR_EXIT_INSTR_OFFSETS
	.align		4
        /*0050*/ 	.byte	0x04, 0x1c
        /*0052*/ 	.short	(.L_20 - .L_19)


	//   ....[0]....
.L_19:
        /*0054*/ 	.word	0x00000360


	//   ....[1]....
        /*0058*/ 	.word	0x000003c0


	//----- nvinfo : EIATTR_REQNTID
	.align		4
.L_20:
        /*005c*/ 	.byte	0x04, 0x10
        /*005e*/ 	.short	(.L_22 - .L_21)
.L_21:
        /*0060*/ 	.word	0x00000020
        /*0064*/ 	.word	0x00000001
        /*0068*/ 	.word	0x00000001


	//----- nvinfo : EIATTR_CBANK_PARAM_SIZE
	.align		4
.L_22:
        /*006c*/ 	.byte	0x03, 0x19
        /*006e*/ 	.short	0x001c


	//----- nvinfo : EIATTR_PARAM_CBANK
	.align		4
        /*0070*/ 	.byte	0x04, 0x0a
        /*0072*/ 	.short	(.L_24 - .L_23)
	.align		4
.L_23:
        /*0074*/ 	.word	index@(.nv.constant0.triton_poi_fused_native_layer_norm_7)
        /*0078*/ 	.short	0x0210
        /*007a*/ 	.short	0x001c


	//----- nvinfo : EIATTR_SW_WAR
	.align		4
.L_24:
        /*007c*/ 	.byte	0x04, 0x36
        /*007e*/ 	.short	(.L_26 - .L_25)
.L_25:
        /*0080*/ 	.word	0x00000008
.L_26:


//--------------------- .nv.callgraph             --------------------------
	.section	.nv.callgraph,"",@"SHT_CUDA_CALLGRAPH"
	.align	4
	.sectionentsize	8
	.align		4
        /*0000*/ 	.word	0x00000000
	.align		4
        /*0004*/ 	.word	0xffffffff
	.align		4
        /*0008*/ 	.word	0x00000000
	.align		4
        /*000c*/ 	.word	0xfffffffe
	.align		4
        /*0010*/ 	.word	0x00000000
	.align		4
        /*0014*/ 	.word	0xfffffffd
	.align		4
        /*0018*/ 	.word	0x00000000
	.align		4
        /*001c*/ 	.word	0xfffffffc


//--------------------- .nv.constant4             --------------------------
	.section	.nv.constant4,"a",@progbits
	.align	8
	.align		8
.nv.constant4:
        /*0000*/ 	.dword	_$_str


//--------------------- .text.triton_poi_fused_native_layer_norm_7 --------------------------
	.section	.text.triton_poi_fused_native_layer_norm_7,"ax",@progbits
	.align	128
        .global         triton_poi_fused_native_layer_norm_7
        .type           triton_poi_fused_native_layer_norm_7,@function
        .size           triton_poi_fused_native_layer_norm_7,(.L_x_1 - triton_poi_fused_native_layer_norm_7)
        .other          triton_poi_fused_native_layer_norm_7,@"STO_CUDA_ENTRY STV_DEFAULT"
triton_poi_fused_native_layer_norm_7:
.text.triton_poi_fused_native_layer_norm_7:
[----:B------:R-:W0:Y:S02]  /*0000*/  LDC R1, c[0x0][0x28] ;  /* 0x00000a00ff017b82 */ /* 0x000e240000000800 */
[----:B------:R-:W1:Y:S01]  /*0010*/  S2R R0, SR_TID.X ;  /* 0x0000000000007919 */ /* 0x000e620000002100 */
[----:B------:R-:W2:Y:S01]  /*0020*/  LDC.64 R4, c[0x0][0x210] ;  /* 0x00008400ff047b82 */ /* 0x000ea20000000a00 */
[----:B------:R-:W-:Y:S01]  /*0030*/  CS2R R10, SRZ ;  /* 0x00000000000a7805 */ /* 0x000fe2000001ff00 */
[----:B------:R-:W-:Y:S01]  /*0040*/  ULDC.64 UR4, c[0x0][0x208] ;  /* 0x0000820000047ab9 */ /* 0x000fe20000000a00 */
[----:B------:R-:W3:Y:S01]  /*0050*/  S2R R9, SR_CTAID.X ;  /* 0x0000000000097919 */ /* 0x000ee20000002500 */
[----:B------:R-:W-:Y:S02]  /*0060*/  CS2R R12, SRZ ;  /* 0x00000000000c7805 */ /* 0x000fe4000001ff00 */
[----:B------:R-:W-:Y:S02]  /*0070*/  CS2R R14, SRZ ;  /* 0x00000000000e7805 */ /* 0x000fe4000001ff00 */
[----:B------:R-:W-:Y:S01]  /*0080*/  MOV R8, RZ ;  /* 0x000000ff00087202 */ /* 0x000fe20000000f00 */
[----:B------:R-:W4:Y:S01]  /*0090*/  LDC.64 R6, c[0x0][0x218] ;  /* 0x00008600ff067b82 */ /* 0x000f220000000a00 */
[----:B-1----:R-:W-:-:S04]  /*00a0*/  SHF.L.U32 R0, R0, 0x1, RZ ;  /* 0x0000000100007819 */ /* 0x002fc800000006ff */
[----:B------:R-:W-:-:S04]  /*00b0*/  LOP3.LUT R0, R0, 0x3e, RZ, 0xc0, !PT ;  /* 0x0000003e00007812 */ /* 0x000fc800078ec0ff */
[----:B---3--:R-:W-:Y:S01]  /*00c0*/  LEA R9, R9, R0, 0x6 ;  /* 0x0000000009097211 */ /* 0x008fe200078e30ff */
[----:B------:R-:W-:-:S03]  /*00d0*/  HFMA2.MMA R0, -RZ, RZ, 0, 0 ;  /* 0x00000000ff007435 */ /* 0x000fc600000001ff */
[C---:B------:R-:W-:Y:S02]  /*00e0*/  ISETP.GE.AND P0, PT, R9.reuse, 0x40, PT ;  /* 0x000000400900780c */ /* 0x040fe40003f06270 */
[----:B------:R-:W-:-:S05]  /*00f0*/  SHF.L.U32 R3, R9, 0x2, RZ ;  /* 0x0000000209037819 */ /* 0x000fca00000006ff */
[----:B--2---:R-:W-:-:S06]  /*0100*/  IMAD.WIDE R4, R3, 0x4, R4 ;  /* 0x0000000403047825 */ /* 0x004fcc00078e0204 */
[----:B------:R-:W2:Y:S04]  /*0110*/  @!P0 LDG.E.EL R0, desc[UR4][R4.64+0x10] ;  /* 0x0000100404008981 */ /* 0x000ea8000c2e1900 */
[----:B------:R-:W2:Y:S04]  /*0120*/  @!P0 LDG.E.EL R10, desc[UR4][R4.64+0x14] ;  /* 0x00001404040a8981 */ /* 0x000ea8000c2e1900 */
[----:B------:R-:W3:Y:S04]  /*0130*/  @!P0 LDG.E.EL R12, desc[UR4][R4.64+0x18] ;  /* 0x00001804040c8981 */ /* 0x000ee8000c2e1900 */
[----:B------:R-:W5:Y:S04]  /*0140*/  @!P0 LDG.E.EL R14, desc[UR4][R4.64+0x1c] ;  /* 0x00001c04040e8981 */ /* 0x000f68000c2e1900 */
[----:B------:R-:W4:Y:S04]  /*0150*/  @!P0 LDG.E.EL R11, desc[UR4][R4.64] ;  /* 0x00000004040b8981 */ /* 0x000f28000c2e1900 */
[----:B------:R-:W4:Y:S04]  /*0160*/  @!P0 LDG.E.EL R8, desc[UR4][R4.64+0x4] ;  /* 0x0000040404088981 */ /* 0x000f28000c2e1900 */
[----:B------:R-:W4:Y:S04]  /*0170*/  @!P0 LDG.E.EL R13, desc[UR4][R4.64+0x8] ;  /* 0x00000804040d8981 */ /* 0x000f28000c2e1900 */
[----:B------:R1:W4:Y:S01]  /*0180*/  @!P0 LDG.E.EL R15, desc[UR4][R4.64+0xc] ;  /* 0x00000c04040f8981 */ /* 0x000322000c2e1900 */
[----:B--2---:R-:W-:-:S04]  /*0190*/  FADD R3, R10, R0 ;  /* 0x000000000a037221 */ /* 0x004fc80000000000 */
[----:B---3--:R-:W-:-:S04]  /*01a0*/  FADD R3, R3, R12 ;  /* 0x0000000c03037221 */ /* 0x008fc80000000000 */
[----:B-----5:R-:W-:-:S04]  /*01b0*/  FADD R3, R3, R14 ;  /* 0x0000000e03037221 */ /* 0x020fc80000000000 */
[----:B------:R-:W-:Y:S01]  /*01c0*/  FMUL R3, R3, 0.25 ;  /* 0x3e80000003037820 */ /* 0x000fe20000400000 */
[----:B----4-:R-:W-:-:S03]  /*01d0*/  FADD R2, R8, R11 ;  /* 0x0000000b08027221 */ /* 0x010fc60000000000 */
[C---:B------:R-:W-:Y:S01]  /*01e0*/  FADD R10, -R3.reuse, R10 ;  /* 0x0000000a030a7221 */ /* 0x040fe20000000100 */
[----:B------:R-:W-:Y:S01]  /*01f0*/  FADD R2, R2, R13 ;  /* 0x0000000d02027221 */ /* 0x000fe20000000000 */
[C---:B------:R-:W-:Y:S02]  /*0200*/  FADD R0, -R3.reuse, R0 ;  /* 0x0000000003007221 */ /* 0x040fe40000000100 */
[----:B-1----:R-:W-:Y:S01]  /*0210*/  FMUL R5, R10, R10 ;  /* 0x0000000a0a057220 */ /* 0x002fe20000400000 */
[----:B------:R-:W-:Y:S01]  /*0220*/  FADD R2, R2, R15 ;  /* 0x0000000f02027221 */ /* 0x000fe20000000000 */
[----:B------:R-:W-:Y:S02]  /*0230*/  FADD R12, -R3, R12 ;  /* 0x0000000c030c7221 */ /* 0x000fe40000000100 */
[----:B------:R-:W-:Y:S01]  /*0240*/  FFMA R5, R0, R0, R5 ;  /* 0x0000000000057223 */ /* 0x000fe20000000005 */
[----:B------:R-:W-:-:S03]  /*0250*/  FMUL R2, R2, 0.25 ;  /* 0x3e80000002027820 */ /* 0x000fc60000400000 */
[----:B------:R-:W-:Y:S01]  /*0260*/  FFMA R12, R12, R12, R5 ;  /* 0x0000000c0c0c7223 */ /* 0x000fe20000000005 */
[----:B------:R-:W-:Y:S01]  /*0270*/  FADD R8, -R2, R8 ;  /* 0x0000000802087221 */ /* 0x000fe20000000100 */
[----:B------:R-:W-:-:S04]  /*0280*/  IMAD.WIDE R4, R9, 0x4, R6 ;  /* 0x0000000409047825 */ /* 0x000fc800078e0206 */
[----:B------:R-:W-:Y:S01]  /*0290*/  FADD R11, -R2, R11 ;  /* 0x0000000b020b7221 */ /* 0x000fe20000000100 */
[----:B------:R-:W1:Y:S01]  /*02a0*/  LDC.64 R6, c[0x0][0x220] ;  /* 0x00008800ff067b82 */ /* 0x000e620000000a00 */
[----:B------:R-:W-:Y:S01]  /*02b0*/  FMUL R8, R8, R8 ;  /* 0x0000000808087220 */ /* 0x000fe20000400000 */
[----:B------:R-:W-:-:S03]  /*02c0*/  FADD R13, -R2, R13 ;  /* 0x0000000d020d7221 */ /* 0x000fc60000000100 */
[----:B------:R-:W-:Y:S01]  /*02d0*/  FFMA R8, R11, R11, R8 ;  /* 0x0000000b0b087223 */ /* 0x000fe20000000008 */
[----:B------:R-:W-:-:S03]  /*02e0*/  FADD R15, -R2, R15 ;  /* 0x0000000f020f7221 */ /* 0x000fc60000000100 */
[----:B------:R-:W-:Y:S01]  /*02f0*/  FFMA R8, R13, R13, R8 ;  /* 0x0000000d0d087223 */ /* 0x000fe20000000008 */
[----:B------:R-:W-:Y:S01]  /*0300*/  HFMA2.MMA R13, -RZ, RZ, 1.625, 0 ;  /* 0x3e800000ff0d7435 */ /* 0x000fe200000001ff */
[----:B------:R-:W-:Y:S01]  /*0310*/  FADD R11, -R3, R14 ;  /* 0x0000000e030b7221 */ /* 0x000fe20000000100 */
[----:B------:R2:W-:Y:S01]  /*0320*/  @!P0 STG.E.64 desc[UR4][R4.64], R2 ;  /* 0x0000000204008986 */ /* 0x0005e2000c101b04 */
[----:B------:R-:W-:Y:S02]  /*0330*/  FFMA R8, R15, R15, R8 ;  /* 0x0000000f0f087223 */ /* 0x000fe40000000008 */
[----:B------:R-:W-:-:S05]  /*0340*/  FFMA R12, R11, R11, R12 ;  /* 0x0000000b0b0c7223 */ /* 0x000fca000000000c */
[----:B------:R-:W-:Y:S01]  /*0350*/  FFMA R8, R8, R13, 9.9999997473787516356e-06 ;  /* 0x3727c5ac08087423 */ /* 0x000fe2000000000d */
[----:B------:R-:W-:Y:S06]  /*0360*/  @P0 EXIT ;  /* 0x000000000000094d */ /* 0x000fec0003800000 */
[----:B------:R-:W-:Y:S01]  /*0370*/  FFMA R12, R12, R13, 9.9999997473787516356e-06 ;  /* 0x3727c5ac0c0c7423 */ /* 0x000fe2000000000d */
[----:B--2---:R-:W-:Y:S01]  /*0380*/  MUFU.RSQ R4, R8 ;  /* 0x0000000800047308 */ /* 0x004fe20000001400 */
[----:B-1----:R-:W-:-:S07]  /*0390*/  IMAD.WIDE R2, R9, 0x4, R6 ;  /* 0x0000000409027825 */ /* 0x002fce00078e0206 */
[----:B------:R-:W0:Y:S02]  /*03a0*/  MUFU.RSQ R5, R12 ;  /* 0x0000000c00057308 */ /* 0x000e240000001400 */
[----:B0-----:R-:W-:Y:S01]  /*03b0*/  STG.E.64 desc[UR4][R2.64], R4 ;  /* 0x0000000402007986 */ /* 0x001fe2000c101b04 */
[----:B------:R-:W-:Y:S05]  /*03c0*/  EXIT ;  /* 0x000000000000794d */ /* 0x000fea0003800000 */
.L_x_0:
[----:B------:R-:W-:-:S00]  /*03d0*/  BRA `(.L_x_0) ;  /* 0xfffffffc00fc7947 */ /* 0x000fc0000383ffff */
[----:B------:R-:W-:-:S00]  /*03e0*/  NOP ;  /* 0x0000000000007918 */ /* 0x000fc00000000000 */
        /* <DEDUP_REMOVED lines=9> */
.L_x_1:


//--------------------- .nv.global.init           --------------------------
	.section	.nv.global.init,"aw",@progbits
.nv.global.init:
	.type		_$_str,@object
	.size		_$_str,(.L_0 - _$_str)
_$_str:
        /*0000*/ 	.byte	0x5f, 0x5f, 0x43, 0x55, 0x44, 0x41, 0x5f, 0x46, 0x54, 0x5a, 0x00
.L_0:


//--------------------- .nv.constant0.triton_poi_fused_native_layer_norm_7 --------------------------
	.section	.nv.constant0.triton_poi_fused_native_layer_norm_7,"a",@progbits
	.sectionflags	@""
	.align	4
.nv.constant0.triton_poi_fused_native_layer_norm_7:
	.zero		556
